	.headerflags	@"EF_CUDA_TEXMODE_UNIFIED EF_CUDA_64BIT_ADDRESS EF_CUDA_ACCELERATORS EF_CUDA_SM90 EF_CUDA_VIRTUAL_SM(EF_CUDA_SM90)"
	.elftype	@"ET_EXEC"


//--------------------- .nv.info                  --------------------------
	.section	.nv.info,"",@"SHT_CUDA_INFO"
	.align	4


	//----- nvinfo : EIATTR_REGCOUNT
	.align		4
        /*0000*/ 	.byte	0x04, 0x2f
        /*0002*/ 	.short	(.L_1 - .L_0)
	.align		4
.L_0:
        /*0004*/ 	.word	index@(triton_poi_fused_add_div_hardtanh_mul_50)
        /*0008*/ 	.word	0x0000000f


	//----- nvinfo : EIATTR_MIN_STACK_SIZE
	.align		4
.L_1:
        /*000c*/ 	.byte	0x04, 0x12
        /*000e*/ 	.short	(.L_3 - .L_2)
	.align		4
.L_2:
        /*0010*/ 	.word	index@(triton_poi_fused_add_div_hardtanh_mul_50)
        /*0014*/ 	.word	0x00000000


	//----- nvinfo : EIATTR_FRAME_SIZE
	.align		4
.L_3:
        /*0018*/ 	.byte	0x04, 0x11
        /*001a*/ 	.short	(.L_5 - .L_4)
	.align		4
.L_4:
        /*001c*/ 	.word	index@(triton_poi_fused_add_div_hardtanh_mul_50)
        /*0020*/ 	.word	0x00000000


	//----- nvinfo : EIATTR_MIN_STACK_SIZE
	.align		4
.L_5:
        /*0024*/ 	.byte	0x04, 0x12
        /*0026*/ 	.short	(.L_7 - .L_6)
	.align		4
.L_6:
        /*0028*/ 	.word	index@(triton_poi_fused_add_div_hardtanh_mul_50)
        /*002c*/ 	.word	0x00000000
.L_7:


//--------------------- .nv.info.triton_poi_fused_add_div_hardtanh_mul_50 --------------------------
	.section	.nv.info.triton_poi_fused_add_div_hardtanh_mul_50,"",@"SHT_CUDA_INFO"
	.sectionflags	@""
	.align	4


	//----- nvinfo : EIATTR_CUDA_API_VERSION
	.align		4
        /*0000*/ 	.byte	0x04, 0x37
        /*0002*/ 	.short	(.L_9 - .L_8)
.L_8:
        /*0004*/ 	.word	0x0000007c


	//----- nvinfo : EIATTR_KPARAM_INFO
	.align		4
.L_9:
        /*0008*/ 	.byte	0x04, 0x17
        /*000a*/ 	.short	(.L_11 - .L_10)
.L_10:
        /*000c*/ 	.word	0x00000000
        /*0010*/ 	.short	0x0003
        /*0012*/ 	.short	0x0018
        /*0014*/ 	.byte	0x00, 0xf0, 0x11, 0x00


	//----- nvinfo : EIATTR_KPARAM_INFO
	.align		4
.L_11:
        /*0018*/ 	.byte	0x04, 0x17
        /*001a*/ 	.short	(.L_13 - .L_12)
.L_12:
        /*001c*/ 	.word	0x00000000
        /*0020*/ 	.short	0x0002
        /*0022*/ 	.short	0x0010
        /*0024*/ 	.byte	0x00, 0xf4, 0x21, 0x00


	//----- nvinfo : EIATTR_KPARAM_INFO
	.align		4
.L_13:
        /*0028*/ 	.byte	0x04, 0x17
        /*002a*/ 	.short	(.L_15 - .L_14)
.L_14:
        /*002c*/ 	.word	0x00000000
        /*0030*/ 	.short	0x0001
        /*0032*/ 	.short	0x0008
        /*0034*/ 	.byte	0x00, 0xf4, 0x21, 0x00


	//----- nvinfo : EIATTR_KPARAM_INFO
	.align		4
.L_15:
        /*0038*/ 	.byte	0x04, 0x17
        /*003a*/ 	.short	(.L_17 - .L_16)
.L_16:
        /*003c*/ 	.word	0x00000000
        /*0040*/ 	.short	0x0000
        /*0042*/ 	.short	0x0000
        /*0044*/ 	.byte	0x00, 0xf4, 0x21, 0x00


	//----- nvinfo : EIATTR_SPARSE_MMA_MASK
	.align		4
.L_17:
        /*0048*/ 	.byte	0x03, 0x50
        /*004a*/ 	.short	0x0000


	//----- nvinfo : EIATTR_MAXREG_COUNT
	.align		4
        /*004c*/ 	.byte	0x03, 0x1b
        /*004e*/ 	.short	0x00ff


	//----- nvinfo : EIATTR_EXIT_INSTR_OFFSETS
	.align		4
        /*0050*/ 	.byte	0x04, 0x1c
        /*0052*/ 	.short	(.L_19 - .L_18)


	//   ....[0]....
.L_18:
        /*0054*/ 	.word	0x00000390


	//   ....[1]....
        /*0058*/ 	.word	0x000003b0


	//----- nvinfo : EIATTR_REQNTID
	.align		4
.L_19:
        /*005c*/ 	.byte	0x04, 0x10
        /*005e*/ 	.short	(.L_21 - .L_20)
.L_20:
        /*0060*/ 	.word	0x00000080
        /*0064*/ 	.word	0x00000001
        /*0068*/ 	.word	0x00000001


	//----- nvinfo : EIATTR_CBANK_PARAM_SIZE
	.align		4
.L_21:
        /*006c*/ 	.byte	0x03, 0x19
        /*006e*/ 	.short	0x001c


	//----- nvinfo : EIATTR_PARAM_CBANK
	.align		4
        /*0070*/ 	.byte	0x04, 0x0a
        /*0072*/ 	.short	(.L_23 - .L_22)
	.align		4
.L_22:
        /*0074*/ 	.word	index@(.nv.constant0.triton_poi_fused_add_div_hardtanh_mul_50)
        /*0078*/ 	.short	0x0210
        /*007a*/ 	.short	0x001c


	//----- nvinfo : EIATTR_SW_WAR
	.align		4
.L_23:
        /*007c*/ 	.byte	0x04, 0x36
        /*007e*/ 	.short	(.L_25 - .L_24)
.L_24:
        /*0080*/ 	.word	0x00000008
.L_25:


//--------------------- .nv.callgraph             --------------------------
	.section	.nv.callgraph,"",@"SHT_CUDA_CALLGRAPH"
	.align	4
	.sectionentsize	8
	.align		4
        /*0000*/ 	.word	0x00000000
	.align		4
        /*0004*/ 	.word	0xffffffff
	.align		4
        /*0008*/ 	.word	0x00000000
	.align		4
        /*000c*/ 	.word	0xfffffffe
	.align		4
        /*0010*/ 	.word	0x00000000
	.align		4
        /*0014*/ 	.word	0xfffffffd
	.align		4
        /*0018*/ 	.word	0x00000000
	.align		4
        /*001c*/ 	.word	0xfffffffc


//--------------------- .text.triton_poi_fused_add_div_hardtanh_mul_50 --------------------------
	.section	.text.triton_poi_fused_add_div_hardtanh_mul_50,"ax",@progbits
	.align	128
        .global         triton_poi_fused_add_div_hardtanh_mul_50
        .type           triton_poi_fused_add_div_hardtanh_mul_50,@function
        .size           triton_poi_fused_add_div_hardtanh_mul_50,(.L_x_1 - triton_poi_fused_add_div_hardtanh_mul_50)
        .other          triton_poi_fused_add_div_hardtanh_mul_50,@"STO_CUDA_ENTRY STV_DEFAULT"
triton_poi_fused_add_div_hardtanh_mul_50:
.text.triton_poi_fused_add_div_hardtanh_mul_50:
[----:B------:R-:W0:Y:S02]  /*0000*/  LDC R1, c[0x0][0x28] ;  /* 0x00000a00ff017b82 */ /* 0x000e240000000800 */
[----:B------:R-:W1:Y:S01]  /*0010*/  S2R R0, SR_TID.X ;  /* 0x0000000000007919 */ /* 0x000e620000002100 */
[----:B------:R-:W2:Y:S01]  /*0020*/  LDC.64 R6, c[0x0][0x218] ;  /* 0x00008600ff067b82 */ /* 0x000ea20000000a00 */
[----:B------:R-:W-:Y:S01]  /*0030*/  CS2R R8, SRZ ;  /* 0x0000000000087805 */ /* 0x000fe2000001ff00 */
[----:B------:R-:W-:Y:S01]  /*0040*/  ULDC.64 UR4, c[0x0][0x208] ;  /* 0x0000820000047ab9 */ /* 0x000fe20000000a00 */
[----:B------:R-:W3:Y:S01]  /*0050*/  S2R R3, SR_CTAID.X ;  /* 0x0000000000037919 */ /* 0x000ee20000002500 */
[----:B-1----:R-:W-:-:S05]  /*0060*/  IMAD.SHL.U32 R0, R0, 0x2, RZ ;  /* 0x0000000200007824 */ /* 0x002fca00078e00ff */
[----:B------:R-:W-:-:S05]  /*0070*/  LOP3.LUT R0, R0, 0xfe, RZ, 0xc0, !PT ;  /* 0x000000fe00007812 */ /* 0x000fca00078ec0ff */
[----:B---3--:R-:W-:-:S04]  /*0080*/  IMAD R0, R3, 0x100, R0 ;  /* 0x0000010003007824 */ /* 0x008fc800078e0200 */
[C---:B------:R-:W-:Y:S01]  /*0090*/  IMAD.HI R2, R0.reuse, 0x38e38e39, RZ ;  /* 0x38e38e3900027827 */ /* 0x040fe200078e02ff */
[----:B------:R-:W-:-:S04]  /*00a0*/  ISETP.GE.AND P0, PT, R0, 0x2400, PT ;  /* 0x000024000000780c */ /* 0x000fc80003f06270 */
[----:B------:R-:W-:-:S04]  /*00b0*/  SHF.R.U32.HI R3, RZ, 0x1f, R2 ;  /* 0x0000001fff037819 */ /* 0x000fc80000011602 */
[CC--:B------:R-:W-:Y:S02]  /*00c0*/  LEA.HI.SX32 R5, R2.reuse, R3.reuse, 0x19 ;  /* 0x0000000302057211 */ /* 0x0c0fe400078fcaff */
[----:B------:R-:W-:-:S03]  /*00d0*/  LEA.HI.SX32 R2, R2, R3, 0x17 ;  /* 0x0000000302027211 */ /* 0x000fc600078fbaff */
[----:B------:R-:W-:-:S04]  /*00e0*/  IMAD R5, R5, -0x240, R0 ;  /* 0xfffffdc005057824 */ /* 0x000fc800078e0200 */
[----:B------:R-:W-:-:S04]  /*00f0*/  IMAD R5, R2, 0x240, R5 ;  /* 0x0000024002057824 */ /* 0x000fc800078e0205 */
[----:B--2---:R-:W-:Y:S02]  /*0100*/  IMAD.WIDE R6, R5, 0x4, R6 ;  /* 0x0000000405067825 */ /* 0x004fe400078e0206 */
[----:B------:R-:W1:Y:S03]  /*0110*/  LDC.64 R4, c[0x0][0x210] ;  /* 0x00008400ff047b82 */ /* 0x000e660000000a00 */
[----:B------:R2:W3:Y:S01]  /*0120*/  @!P0 LDG.E.EL.64 R8, desc[UR4][R6.64] ;  /* 0x0000000406088981 */ /* 0x0004e2000c2e1b00 */
[----:B------:R-:W-:-:S04]  /*0130*/  CS2R R2, SRZ ;  /* 0x0000000000027805 */ /* 0x000fc8000001ff00 */
[----:B--2---:R-:W2:Y:S01]  /*0140*/  LDC.64 R6, c[0x0][0x220] ;  /* 0x00008800ff067b82 */ /* 0x004ea20000000a00 */
[----:B-1----:R-:W-:-:S05]  /*0150*/  IMAD.WIDE R4, R0, 0x4, R4 ;  /* 0x0000000400047825 */ /* 0x002fca00078e0204 */
[----:B------:R-:W4:Y:S01]  /*0160*/  @!P0 LDG.E.64 R2, desc[UR4][R4.64] ;  /* 0x0000000404028981 */ /* 0x000f22000c1e1b00 */
[----:B---3--:R-:W-:Y:S01]  /*0170*/  FADD R8, R8, 3 ;  /* 0x4040000008087421 */ /* 0x008fe20000000000 */
[----:B------:R-:W-:-:S04]  /*0180*/  FADD R9, R9, 3 ;  /* 0x4040000009097421 */ /* 0x000fc80000000000 */
[C---:B------:R-:W-:Y:S02]  /*0190*/  FSETP.GTU.AND P1, PT, R8.reuse, RZ, PT ;  /* 0x000000ff0800720b */ /* 0x040fe40003f2c000 */
[C---:B------:R-:W-:Y:S02]  /*01a0*/  FSETP.GTU.AND P2, PT, R9.reuse, RZ, PT ;  /* 0x000000ff0900720b */ /* 0x040fe40003f4c000 */
[----:B------:R-:W-:Y:S02]  /*01b0*/  FSEL R8, R8, RZ, P1 ;  /* 0x000000ff08087208 */ /* 0x000fe40000800000 */
[----:B------:R-:W-:Y:S02]  /*01c0*/  FSEL R9, R9, RZ, P2 ;  /* 0x000000ff09097208 */ /* 0x000fe40001000000 */
[C---:B------:R-:W-:Y:S01]  /*01d0*/  FSETP.GEU.AND P3, PT, R8.reuse, 6, PT ;  /* 0x40c000000800780b */ /* 0x040fe20003f6e000 */
[----:B------:R-:W-:Y:S01]  /*01e0*/  FMUL R11, R8, 0.16666667163372039795 ;  /* 0x3e2aaaab080b7820 */ /* 0x000fe20000400000 */
[----:B------:R-:W-:-:S02]  /*01f0*/  FSETP.GEU.AND P4, PT, R9, 6, PT ;  /* 0x40c000000900780b */ /* 0x000fc40003f8e000 */
[----:B------:R-:W-:Y:S01]  /*0200*/  FSETP.NAN.AND P1, PT, R8, R8, PT ;  /* 0x000000080800720b */ /* 0x000fe20003f28000 */
[C---:B------:R-:W-:Y:S01]  /*0210*/  FMUL R8, R9.reuse, 0.16666667163372039795 ;  /* 0x3e2aaaab09087820 */ /* 0x040fe20000400000 */
[----:B------:R-:W-:-:S07]  /*0220*/  FSETP.NAN.AND P2, PT, R9, R9, PT ;  /* 0x000000090900720b */ /* 0x000fce0003f48000 */
[----:B------:R-:W-:Y:S02]  /*0230*/  @P3 FSEL R11, R11, 1, P1 ;  /* 0x3f8000000b0b3808 */ /* 0x000fe40000800000 */
[----:B------:R-:W-:-:S03]  /*0240*/  @P4 FSEL R8, R8, 1, P2 ;  /* 0x3f80000008084808 */ /* 0x000fc60001000000 */
[----:B----4-:R-:W-:Y:S02]  /*0250*/  FFMA R9, R11, R2, 3 ;  /* 0x404000000b097423 */ /* 0x010fe40000000002 */
[----:B------:R-:W-:-:S03]  /*0260*/  FFMA R10, R8, R3, 3 ;  /* 0x40400000080a7423 */ /* 0x000fc60000000003 */
[C---:B------:R-:W-:Y:S02]  /*0270*/  FSETP.GTU.AND P1, PT, R9.reuse, RZ, PT ;  /* 0x000000ff0900720b */ /* 0x040fe40003f2c000 */
[C---:B------:R-:W-:Y:S02]  /*0280*/  FSETP.GTU.AND P2, PT, R10.reuse, RZ, PT ;  /* 0x000000ff0a00720b */ /* 0x040fe40003f4c000 */
[----:B------:R-:W-:Y:S02]  /*0290*/  FSEL R9, R9, RZ, P1 ;  /* 0x000000ff09097208 */ /* 0x000fe40000800000 */
[----:B------:R-:W-:Y:S02]  /*02a0*/  FSEL R10, R10, RZ, P2 ;  /* 0x000000ff0a0a7208 */ /* 0x000fe40001000000 */
[C---:B------:R-:W-:Y:S02]  /*02b0*/  FSETP.GEU.AND P3, PT, R9.reuse, 6, PT ;  /* 0x40c000000900780b */ /* 0x040fe40003f6e000 */
[C---:B------:R-:W-:Y:S01]  /*02c0*/  FSETP.GEU.AND P4, PT, R10.reuse, 6, PT ;  /* 0x40c000000a00780b */ /* 0x040fe20003f8e000 */
[C---:B------:R-:W-:Y:S01]  /*02d0*/  FMUL R12, R10.reuse, 0.16666667163372039795 ;  /* 0x3e2aaaab0a0c7820 */ /* 0x040fe20000400000 */
[C---:B------:R-:W-:Y:S01]  /*02e0*/  FSETP.NAN.AND P1, PT, R9.reuse, R9, PT ;  /* 0x000000090900720b */ /* 0x040fe20003f28000 */
[----:B------:R-:W-:Y:S01]  /*02f0*/  FMUL R9, R9, 0.16666667163372039795 ;  /* 0x3e2aaaab09097820 */ /* 0x000fe20000400000 */
[----:B------:R-:W-:Y:S01]  /*0300*/  FSETP.NAN.AND P2, PT, R10, R10, PT ;  /* 0x0000000a0a00720b */ /* 0x000fe20003f48000 */
[----:B------:R-:W-:Y:S01]  /*0310*/  FMUL R10, R11, R2 ;  /* 0x000000020b0a7220 */ /* 0x000fe20000400000 */
[----:B------:R-:W-:Y:S01]  /*0320*/  FMUL R11, R8, R3 ;  /* 0x00000003080b7220 */ /* 0x000fe20000400000 */
[----:B--2---:R-:W-:-:S04]  /*0330*/  IMAD.WIDE R2, R0, 0x4, R6 ;  /* 0x0000000400027825 */ /* 0x004fc800078e0206 */
[----:B------:R-:W-:Y:S01]  /*0340*/  @P3 FSEL R9, R9, 1, P1 ;  /* 0x3f80000009093808 */ /* 0x000fe20000800000 */
[----:B------:R1:W-:Y:S01]  /*0350*/  @!P0 STG.E.64 desc[UR4][R4.64], R10 ;  /* 0x0000000a04008986 */ /* 0x0003e2000c101b04 */
[----:B------:R-:W-:-:S03]  /*0360*/  @P4 FSEL R12, R12, 1, P2 ;  /* 0x3f8000000c0c4808 */ /* 0x000fc60001000000 */
[----:B------:R-:W-:Y:S02]  /*0370*/  FMUL R8, R10, R9 ;  /* 0x000000090a087220 */ /* 0x000fe40000400000 */
[----:B------:R-:W-:Y:S01]  /*0380*/  FMUL R9, R11, R12 ;  /* 0x0000000c0b097220 */ /* 0x000fe20000400000 */
[----:B------:R-:W-:Y:S06]  /*0390*/  @P0 EXIT ;  /* 0x000000000000094d */ /* 0x000fec0003800000 */
[----:B------:R-:W-:Y:S01]  /*03a0*/  STG.E.64 desc[UR4][R2.64], R8 ;  /* 0x0000000802007986 */ /* 0x000fe2000c101b04 */
[----:B------:R-:W-:Y:S05]  /*03b0*/  EXIT ;  /* 0x000000000000794d */ /* 0x000fea0003800000 */
.L_x_0:
[----:B------:R-:W-:-:S00]  /*03c0*/  BRA `(.L_x_0) ;  /* 0xfffffffc00fc7947 */ /* 0x000fc0000383ffff */
[----:B------:R-:W-:-:S00]  /*03d0*/  NOP ;  /* 0x0000000000007918 */ /* 0x000fc00000000000 */
        /* <DEDUP_REMOVED lines=10> */
.L_x_1:


//--------------------- .nv.constant0.triton_poi_fused_add_div_hardtanh_mul_50 --------------------------
	.section	.nv.constant0.triton_poi_fused_add_div_hardtanh_mul_50,"a",@progbits
	.sectionflags	@""
	.align	4
.nv.constant0.triton_poi_fused_add_div_hardtanh_mul_50:
	.zero		556
